	.headerflags	@"EF_CUDA_TEXMODE_UNIFIED EF_CUDA_64BIT_ADDRESS EF_CUDA_ACCELERATORS EF_CUDA_SM90 EF_CUDA_VIRTUAL_SM(EF_CUDA_SM90)"
	.elftype	@"ET_EXEC"


//--------------------- .nv.info                  --------------------------
	.section	.nv.info,"",@"SHT_CUDA_INFO"
	.align	4


	//----- nvinfo : EIATTR_REGCOUNT
	.align		4
        /*0000*/ 	.byte	0x04, 0x2f
        /*0002*/ 	.short	(.L_2 - .L_1)
	.align		4
.L_1:
        /*0004*/ 	.word	index@(triton_red_fused_convolution_native_layer_norm_12)
        /*0008*/ 	.word	0x00000020


	//----- nvinfo : EIATTR_MIN_STACK_SIZE
	.align		4
.L_2:
        /*000c*/ 	.byte	0x04, 0x12
        /*000e*/ 	.short	(.L_4 - .L_3)
	.align		4
.L_3:
        /*0010*/ 	.word	index@(triton_red_fused_convolution_native_layer_norm_12)
        /*0014*/ 	.word	0x00000000


	//----- nvinfo : EIATTR_FRAME_SIZE
	.align		4
.L_4:
        /*0018*/ 	.byte	0x04, 0x11
        /*001a*/ 	.short	(.L_6 - .L_5)
	.align		4
.L_5:
        /*001c*/ 	.word	index@(triton_red_fused_convolution_native_layer_norm_12)
        /*0020*/ 	.word	0x00000000


	//----- nvinfo : EIATTR_MIN_STACK_SIZE
	.align		4
.L_6:
        /*0024*/ 	.byte	0x04, 0x12
        /*0026*/ 	.short	(.L_8 - .L_7)
	.align		4
.L_7:
        /*0028*/ 	.word	index@(triton_red_fused_convolution_native_layer_norm_12)
        /*002c*/ 	.word	0x00000000
.L_8:


//--------------------- .nv.info.triton_red_fused_convolution_native_layer_norm_12 --------------------------
	.section	.nv.info.triton_red_fused_convolution_native_layer_norm_12,"",@"SHT_CUDA_INFO"
	.sectionflags	@""
	.align	4


	//----- nvinfo : EIATTR_CUDA_API_VERSION
	.align		4
        /*0000*/ 	.byte	0x04, 0x37
        /*0002*/ 	.short	(.L_10 - .L_9)
.L_9:
        /*0004*/ 	.word	0x0000007c


	//----- nvinfo : EIATTR_KPARAM_INFO
	.align		4
.L_10:
        /*0008*/ 	.byte	0x04, 0x17
        /*000a*/ 	.short	(.L_12 - .L_11)
.L_11:
        /*000c*/ 	.word	0x00000000
        /*0010*/ 	.short	0x0008
        /*0012*/ 	.short	0x003c
        /*0014*/ 	.byte	0x00, 0xf0, 0x11, 0x00


	//----- nvinfo : EIATTR_KPARAM_INFO
	.align		4
.L_12:
        /*0018*/ 	.byte	0x04, 0x17
        /*001a*/ 	.short	(.L_14 - .L_13)
.L_13:
        /*001c*/ 	.word	0x00000000
        /*0020*/ 	.short	0x0007
        /*0022*/ 	.short	0x0038
        /*0024*/ 	.byte	0x00, 0xf0, 0x11, 0x00


	//----- nvinfo : EIATTR_KPARAM_INFO
	.align		4
.L_14:
        /*0028*/ 	.byte	0x04, 0x17
        /*002a*/ 	.short	(.L_16 - .L_15)
.L_15:
        /*002c*/ 	.word	0x00000000
        /*0030*/ 	.short	0x0006
        /*0032*/ 	.short	0x0030
        /*0034*/ 	.byte	0x00, 0xf4, 0x21, 0x00


	//----- nvinfo : EIATTR_KPARAM_INFO
	.align		4
.L_16:
        /*0038*/ 	.byte	0x04, 0x17
        /*003a*/ 	.short	(.L_18 - .L_17)
.L_17:
        /*003c*/ 	.word	0x00000000
        /*0040*/ 	.short	0x0005
        /*0042*/ 	.short	0x0028
        /*0044*/ 	.byte	0x00, 0xf4, 0x21, 0x00


	//----- nvinfo : EIATTR_KPARAM_INFO
	.align		4
.L_18:
        /*0048*/ 	.byte	0x04, 0x17
        /*004a*/ 	.short	(.L_20 - .L_19)
.L_19:
        /*004c*/ 	.word	0x00000000
        /*0050*/ 	.short	0x0004
        /*0052*/ 	.short	0x0020
        /*0054*/ 	.byte	0x00, 0xf4, 0x21, 0x00


	//----- nvinfo : EIATTR_KPARAM_INFO
	.align		4
.L_20:
        /*0058*/ 	.byte	0x04, 0x17
        /*005a*/ 	.short	(.L_22 - .L_21)
.L_21:
        /*005c*/ 	.word	0x00000000
        /*0060*/ 	.short	0x0003
        /*0062*/ 	.short	0x0018
        /*0064*/ 	.byte	0x00, 0xf4, 0x21, 0x00


	//----- nvinfo : EIATTR_KPARAM_INFO
	.align		4
.L_22:
        /*0068*/ 	.byte	0x04, 0x17
        /*006a*/ 	.short	(.L_24 - .L_23)
.L_23:
        /*006c*/ 	.word	0x00000000
        /*0070*/ 	.short	0x0002
        /*0072*/ 	.short	0x0010
        /*0074*/ 	.byte	0x00, 0xf4, 0x21, 0x00


	//----- nvinfo : EIATTR_KPARAM_INFO
	.align		4
.L_24:
        /*0078*/ 	.byte	0x04, 0x17
        /*007a*/ 	.short	(.L_26 - .L_25)
.L_25:
        /*007c*/ 	.word	0x00000000
        /*0080*/ 	.short	0x0001
        /*0082*/ 	.short	0x0008
        /*0084*/ 	.byte	0x00, 0xf4, 0x21, 0x00


	//----- nvinfo : EIATTR_KPARAM_INFO
	.align		4
.L_26:
        /*0088*/ 	.byte	0x04, 0x17
        /*008a*/ 	.short	(.L_28 - .L_27)
.L_27:
        /*008c*/ 	.word	0x00000000
        /*0090*/ 	.short	0x0000
        /*0092*/ 	.short	0x0000
        /*0094*/ 	.byte	0x00, 0xf4, 0x21, 0x00


	//----- nvinfo : EIATTR_SPARSE_MMA_MASK
	.align		4
.L_28:
        /*0098*/ 	.byte	0x03, 0x50
        /*009a*/ 	.short	0x0000


	//----- nvinfo : EIATTR_MAXREG_COUNT
	.align		4
        /*009c*/ 	.byte	0x03, 0x1b
        /*009e*/ 	.short	0x00ff


	//----- nvinfo : EIATTR_COOP_GROUP_MASK_REGIDS
	.align		4
        /*00a0*/ 	.byte	0x04, 0x29
        /*00a2*/ 	.short	(.L_30 - .L_29)


	//   ....[0]....
.L_29:
        /*00a4*/ 	.word	0xffffffff


	//   ....[1]....
        /*00a8*/ 	.word	0xffffffff


	//   ....[2]....
        /*00ac*/ 	.word	0xffffffff


	//   ....[3]....
        /*00b0*/ 	.word	0xffffffff


	//   ....[4]....
        /*00b4*/ 	.word	0xffffffff


	//   ....[5]....
        /*00b8*/ 	.word	0xffffffff


	//----- nvinfo : EIATTR_COOP_GROUP_INSTR_OFFSETS
	.align		4
.L_30:
        /*00bc*/ 	.byte	0x04, 0x28
        /*00be*/ 	.short	(.L_32 - .L_31)


	//   ....[0]....
.L_31:
        /*00c0*/ 	.word	0x00002010


	//   ....[1]....
        /*00c4*/ 	.word	0x000020c0


	//   ....[2]....
        /*00c8*/ 	.word	0x000020f0


	//   ....[3]....
        /*00cc*/ 	.word	0x00002110


	//   ....[4]....
        /*00d0*/ 	.word	0x00002250


	//   ....[5]....
        /*00d4*/ 	.word	0x00002290


	//----- nvinfo : EIATTR_EXIT_INSTR_OFFSETS
	.align		4
.L_32:
        /*00d8*/ 	.byte	0x04, 0x1c
        /*00da*/ 	.short	(.L_34 - .L_33)


	//   ....[0]....
.L_33:
        /*00dc*/ 	.word	0x00004be0


	//   ....[1]....
        /*00e0*/ 	.word	0x00004c00


	//----- nvinfo : EIATTR_REQNTID
	.align		4
.L_34:
        /*00e4*/ 	.byte	0x04, 0x10
        /*00e6*/ 	.short	(.L_36 - .L_35)
.L_35:
        /*00e8*/ 	.word	0x00000100
        /*00ec*/ 	.word	0x00000001
        /*00f0*/ 	.word	0x00000001


	//----- nvinfo : EIATTR_CRS_STACK_SIZE
	.align		4
.L_36:
        /*00f4*/ 	.byte	0x04, 0x1e
        /*00f6*/ 	.short	(.L_38 - .L_37)
.L_37:
        /*00f8*/ 	.word	0x00000000


	//----- nvinfo : EIATTR_CBANK_PARAM_SIZE
	.align		4
.L_38:
        /*00fc*/ 	.byte	0x03, 0x19
        /*00fe*/ 	.short	0x0040


	//----- nvinfo : EIATTR_PARAM_CBANK
	.align		4
        /*0100*/ 	.byte	0x04, 0x0a
        /*0102*/ 	.short	(.L_40 - .L_39)
	.align		4
.L_39:
        /*0104*/ 	.word	index@(.nv.constant0.triton_red_fused_convolution_native_layer_norm_12)
        /*0108*/ 	.short	0x0210
        /*010a*/ 	.short	0x0040


	//----- nvinfo : EIATTR_SW_WAR
	.align		4
.L_40:
        /*010c*/ 	.byte	0x04, 0x36
        /*010e*/ 	.short	(.L_42 - .L_41)
.L_41:
        /*0110*/ 	.word	0x00000008
.L_42:


//--------------------- .nv.callgraph             --------------------------
	.section	.nv.callgraph,"",@"SHT_CUDA_CALLGRAPH"
	.align	4
	.sectionentsize	8
	.align		4
        /*0000*/ 	.word	0x00000000
	.align		4
        /*0004*/ 	.word	0xffffffff
	.align		4
        /*0008*/ 	.word	0x00000000
	.align		4
        /*000c*/ 	.word	0xfffffffe
	.align		4
        /*0010*/ 	.word	0x00000000
	.align		4
        /*0014*/ 	.word	0xfffffffd
	.align		4
        /*0018*/ 	.word	0x00000000
	.align		4
        /*001c*/ 	.word	0xfffffffc


//--------------------- .nv.constant4             --------------------------
	.section	.nv.constant4,"a",@progbits
	.align	8
	.align		8
.nv.constant4:
        /*0000*/ 	.dword	_$_str


//--------------------- .text.triton_red_fused_convolution_native_layer_norm_12 --------------------------
	.section	.text.triton_red_fused_convolution_native_layer_norm_12,"ax",@progbits
	.sectionflags	@"SHF_BARRIERS=1"
	.align	128
        .global         triton_red_fused_convolution_native_layer_norm_12
        .type           triton_red_fused_convolution_native_layer_norm_12,@function
        .size           triton_red_fused_convolution_native_layer_norm_12,(.L_x_2 - triton_red_fused_convolution_native_layer_norm_12)
        .other          triton_red_fused_convolution_native_layer_norm_12,@"STO_CUDA_ENTRY STV_DEFAULT"
triton_red_fused_convolution_native_layer_norm_12:
.text.triton_red_fused_convolution_native_layer_norm_12:
[----:B------:R-:W0:Y:S02]  /*0000*/  LDC R1, c[0x0][0x28] ;  /* 0x00000a00ff017b82 */ /* 0x000e240000000800 */
[----:B------:R-:W1:Y:S01]  /*0010*/  S2R R0, SR_TID.X ;  /* 0x0000000000007919 */ /* 0x000e620000002100 */
[----:B------:R-:W2:Y:S01]  /*0020*/  LDC.64 R12, c[0x0][0x210] ;  /* 0x00008400ff0c7b82 */ /* 0x000ea20000000a00 */
[----:B------:R-:W-:Y:S01]  /*0030*/  ULDC.64 UR6, c[0x0][0x208] ;  /* 0x0000820000067ab9 */ /* 0x000fe20000000a00 */
[----:B------:R-:W3:Y:S01]  /*0040*/  S2R R9, SR_CTAID.X ;  /* 0x0000000000097919 */ /* 0x000ee20000002500 */
[----:B-1----:R-:W-:Y:S02]  /*0050*/  SHF.R.U32.HI R2, RZ, 0x2, R0 ;  /* 0x00000002ff027819 */ /* 0x002fe40000011600 */
[----:B------:R-:W-:Y:S02]  /*0060*/  LOP3.LUT R16, R0, 0x3, RZ, 0xc0, !PT ;  /* 0x0000000300107812 */ /* 0x000fe400078ec0ff */
[----:B---3--:R-:W-:Y:S02]  /*0070*/  SHF.L.U32 R5, R9, 0x6, RZ ;  /* 0x0000000609057819 */ /* 0x008fe400000006ff */
[----:B------:R-:W-:-:S02]  /*0080*/  SGXT.U32 R2, R2, 0x6 ;  /* 0x000000060202781a */ /* 0x000fc40000000000 */
[----:B------:R-:W-:Y:S02]  /*0090*/  SHF.R.S32.HI R3, RZ, 0x19, R9 ;  /* 0x00000019ff037819 */ /* 0x000fe40000011409 */
[----:B------:R-:W-:Y:S02]  /*00a0*/  LOP3.LUT R17, R5, R2, RZ, 0xfc, !PT ;  /* 0x0000000205117212 */ /* 0x000fe400078efcff */
[----:B------:R-:W-:Y:S02]  /*00b0*/  SGXT R3, R3, 0x1 ;  /* 0x000000010303781a */ /* 0x000fe40000000200 */
[----:B------:R-:W-:Y:S02]  /*00c0*/  LOP3.LUT R4, R5, 0x3f, R0, 0xf8, !PT ;  /* 0x0000003f05047812 */ /* 0x000fe400078ef800 */
[----:B------:R-:W-:Y:S02]  /*00d0*/  ISETP.GE.AND P1, PT, R17, 0x100, PT ;  /* 0x000001001100780c */ /* 0x000fe40003f26270 */
[----:B------:R-:W-:-:S04]  /*00e0*/  LEA.HI R5, R3, R4, RZ, 0x3 ;  /* 0x0000000403057211 */ /* 0x000fc800078f18ff */
[----:B------:R-:W-:-:S04]  /*00f0*/  SHF.R.S32.HI R6, RZ, 0x3, R5 ;  /* 0x00000003ff067819 */ /* 0x000fc80000011405 */
[----:B------:R-:W-:-:S03]  /*0100*/  LEA.HI R7, R6, R6, RZ, 0x3 ;  /* 0x0000000606077211 */ /* 0x000fc600078f18ff */
[----:B------:R-:W-:Y:S02]  /*0110*/  @P1 LEA R8, R9, R2, 0x6 ;  /* 0x0000000209081211 */ /* 0x000fe400078e30ff */
[----:B------:R-:W-:Y:S02]  /*0120*/  @P1 CS2R R14, SRZ ;  /* 0x00000000000e1805 */ /* 0x000fe4000001ff00 */
[----:B------:R-:W-:Y:S02]  /*0130*/  LOP3.LUT R7, R7, 0xfffffff8, RZ, 0xc0, !PT ;  /* 0xfffffff807077812 */ /* 0x000fe400078ec0ff */
[----:B------:R-:W-:Y:S02]  /*0140*/  @P1 SHF.L.U32 R10, R16, 0x2, RZ ;  /* 0x00000002100a1819 */ /* 0x000fe400000006ff */
[----:B------:R-:W-:Y:S01]  /*0150*/  IADD3 R6, R6, -R7, RZ ;  /* 0x8000000706067210 */ /* 0x000fe20007ffe0ff */
[----:B------:R-:W-:Y:S01]  /*0160*/  @P1 IMAD R7, R8, 0xc0, RZ ;  /* 0x000000c008071824 */ /* 0x000fe200078e02ff */
[----:B------:R-:W-:-:S02]  /*0170*/  @P1 MOV R8, RZ ;  /* 0x000000ff00081202 */ /* 0x000fc40000000f00 */
[----:B------:R-:W-:Y:S02]  /*0180*/  @P1 MOV R11, RZ ;  /* 0x000000ff000b1202 */ /* 0x000fe40000000f00 */
[----:B------:R-:W-:Y:S01]  /*0190*/  @P1 LOP3.LUT R7, R7, 0x3, R0, 0xf8, !PT ;  /* 0x0000000307071812 */ /* 0x000fe200078ef800 */
[----:B--2---:R-:W-:Y:S06]  /*01a0*/  @P1 BRA `(.L_x_0) ;  /* 0x0000001c00941947 */ /* 0x004fec0003800000 */
[----:B------:R-:W-:Y:S01]  /*01b0*/  SHF.L.U32 R10, R16, 0x2, RZ ;  /* 0x00000002100a7819 */ /* 0x000fe200000006ff */
[----:B------:R-:W-:Y:S01]  /*01c0*/  ULDC.64 UR4, c[0x0][0x218] ;  /* 0x0000860000047ab9 */ /* 0x000fe20000000a00 */
[----:B------:R-:W-:Y:S02]  /*01d0*/  IMAD R19, R17, 0xc0, R16 ;  /* 0x000000c011137824 */ /* 0x000fe400078e0210 */
[----:B------:R-:W-:Y:S02]  /*01e0*/  IADD3 R14, P0, R10, UR4, RZ ;  /* 0x000000040a0e7c10 */ /* 0x000fe4000ff1e0ff */
[----:B------:R-:W-:Y:S02]  /*01f0*/  IMAD.WIDE R18, R19, 0x4, R12 ;  /* 0x0000000413127825 */ /* 0x000fe400078e020c */
[----:B------:R-:W-:-:S03]  /*0200*/  IADD3.X R15, RZ, UR5, RZ, P0, !PT ;  /* 0x00000005ff0f7c10 */ /* 0x000fc600087fe4ff */
[----:B------:R-:W2:Y:S04]  /*0210*/  LDG.E.EF R22, desc[UR6][R18.64] ;  /* 0x0000000612167981 */ /* 0x000ea8000c0e1900 */
[----:B------:R-:W2:Y:S01]  /*0220*/  LDG.E.EL R11, desc[UR6][R14.64] ;  /* 0x000000060e0b7981 */ /* 0x000ea2000c2e1900 */
[----:B------:R-:W-:-:S05]  /*0230*/  LEA R9, R9, R2, 0x6 ;  /* 0x0000000209097211 */ /* 0x000fca00078e30ff */
[----:B------:R-:W-:-:S05]  /*0240*/  IMAD R9, R9, 0xc0, RZ ;  /* 0x000000c009097824 */ /* 0x000fca00078e02ff */
[----:B------:R-:W-:-:S04]  /*0250*/  LOP3.LUT R7, R9, 0x3, R0, 0xf8, !PT ;  /* 0x0000000309077812 */ /* 0x000fc800078ef800 */
[----:B------:R-:W-:-:S05]  /*0260*/  LOP3.LUT R8, R7, 0x4, RZ, 0xfc, !PT ;  /* 0x0000000407087812 */ /* 0x000fca00078efcff */
[----:B------:R-:W-:-:S04]  /*0270*/  IMAD.WIDE R20, R8, 0x4, R12 ;  /* 0x0000000408147825 */ /* 0x000fc800078e020c */
[----:B--2---:R-:W-:-:S05]  /*0280*/  FADD R22, R22, R11 ;  /* 0x0000000b16167221 */ /* 0x004fca0000000000 */
[----:B------:R1:W-:Y:S04]  /*0290*/  STG.E desc[UR6][R18.64], R22 ;  /* 0x0000001612007986 */ /* 0x0003e8000c101906 */
[----:B------:R-:W2:Y:S04]  /*02a0*/  LDG.E.EF R23, desc[UR6][R20.64] ;  /* 0x0000000614177981 */ /* 0x000ea8000c0e1900 */
[----:B------:R-:W2:Y:S01]  /*02b0*/  LDG.E.EL R16, desc[UR6][R14.64+0x10] ;  /* 0x000010060e107981 */ /* 0x000ea2000c2e1900 */
[----:B------:R-:W-:Y:S01]  /*02c0*/  IADD3 R17, R8, 0x4, RZ ;  /* 0x0000000408117810 */ /* 0x000fe20007ffe0ff */
[----:B--2---:R-:W-:-:S04]  /*02d0*/  FADD R23, R23, R16 ;  /* 0x0000001017177221 */ /* 0x004fc80000000000 */
[----:B------:R-:W-:Y:S01]  /*02e0*/  IMAD.WIDE R16, R17, 0x4, R12 ;  /* 0x0000000411107825 */ /* 0x000fe200078e020c */
[----:B------:R2:W-:Y:S04]  /*02f0*/  STG.E desc[UR6][R20.64], R23 ;  /* 0x0000001714007986 */ /* 0x0005e8000c101906 */
[----:B------:R-:W3:Y:S04]  /*0300*/  LDG.E.EF R9, desc[UR6][R16.64] ;  /* 0x0000000610097981 */ /* 0x000ee8000c0e1900 */
[----:B------:R-:W3:Y:S01]  /*0310*/  LDG.E.EL R24, desc[UR6][R14.64+0x20] ;  /* 0x000020060e187981 */ /* 0x000ee2000c2e1900 */
[----:B------:R-:W-:-:S05]  /*0320*/  IADD3 R11, R8, 0x8, RZ ;  /* 0x00000008080b7810 */ /* 0x000fca0007ffe0ff */
[----:B-1----:R-:W-:-:S04]  /*0330*/  IMAD.WIDE R18, R11, 0x4, R12 ;  /* 0x000000040b127825 */ /* 0x002fc800078e020c */
[----:B---3--:R-:W-:-:S05]  /*0340*/  FADD R9, R9, R24 ;  /* 0x0000001809097221 */ /* 0x008fca0000000000 */
[----:B------:R1:W-:Y:S04]  /*0350*/  STG.E desc[UR6][R16.64], R9 ;  /* 0x0000000910007986 */ /* 0x0003e8000c101906 */
[----:B------:R-:W3:Y:S04]  /*0360*/  LDG.E.EF R11, desc[UR6][R18.64] ;  /* 0x00000006120b7981 */ /* 0x000ee8000c0e1900 */
[----:B------:R-:W3:Y:S01]  /*0370*/  LDG.E.EL R24, desc[UR6][R14.64+0x30] ;  /* 0x000030060e187981 */ /* 0x000ee2000c2e1900 */
[----:B------:R-:W-:-:S05]  /*0380*/  IADD3 R25, R8, 0xc, RZ ;  /* 0x0000000c08197810 */ /* 0x000fca0007ffe0ff */
[----:B--2---:R-:W-:-:S04]  /*0390*/  IMAD.WIDE R20, R25, 0x4, R12 ;  /* 0x0000000419147825 */ /* 0x004fc800078e020c */
[----:B---3--:R-:W-:-:S05]  /*03a0*/  FADD R11, R11, R24 ;  /* 0x000000180b0b7221 */ /* 0x008fca0000000000 */
        /* <DEDUP_REMOVED lines=23> */
[----:B-1----:R-:W-:-:S04]  /*0520*/  FADD R19, -R22, R23 ;  /* 0x0000001716137221 */ /* 0x002fc80000000100 */
[----:B------:R-:W-:-:S04]  /*0530*/  FFMA R22, R19, 0.5, R22 ;  /* 0x3f00000013167823 */ /* 0x000fc80000000016 */
[----:B------:R-:W-:Y:S01]  /*0540*/  FADD R23, R23, -R22 ;  /* 0x8000001617177221 */ /* 0x000fe20000000000 */
[----:B---3--:R-:W-:-:S05]  /*0550*/  FADD R24, R24, R26 ;  /* 0x0000001a18187221 */ /* 0x008fca0000000000 */
[----:B------:R1:W-:Y:S04]  /*0560*/  STG.E desc[UR6][R20.64], R24 ;  /* 0x0000001814007986 */ /* 0x0003e8000c101906 */
[----:B------:R-:W2:Y:S04]  /*0570*/  LDG.E.EF R28, desc[UR6][R16.64] ;  /* 0x00000006101c7981 */ /* 0x000ea8000c0e1900 */
[----:B------:R-:W2:Y:S01]  /*0580*/  LDG.E.EL R26, desc[UR6][R14.64+0x80] ;  /* 0x000080060e1a7981 */ /* 0x000ea2000c2e1900 */
[----:B------:R-:W-:Y:S01]  /*0590*/  FFMA R23, R19, R23, RZ ;  /* 0x0000001713177223 */ /* 0x000fe200000000ff */
[----:B------:R-:W-:-:S04]  /*05a0*/  FADD R19, -R22, R9 ;  /* 0x0000000916137221 */ /* 0x000fc80000000100 */
[----:B------:R-:W-:-:S04]  /*05b0*/  FFMA R22, R19, 0.3333333432674407959, R22 ;  /* 0x3eaaaaab13167823 */ /* 0x000fc80000000016 */
[----:B------:R-:W-:-:S04]  /*05c0*/  FADD R18, R9, -R22 ;  /* 0x8000001609127221 */ /* 0x000fc80000000000 */
[----:B------:R-:W-:Y:S01]  /*05d0*/  FFMA R23, R19, R18, R23 ;  /* 0x0000001213177223 */ /* 0x000fe20000000017 */
[----:B------:R-:W-:-:S05]  /*05e0*/  IADD3 R19, R8, 0x20, RZ ;  /* 0x0000002008137810 */ /* 0x000fca0007ffe0ff */
[----:B------:R-:W-:-:S04]  /*05f0*/  IMAD.WIDE R18, R19, 0x4, R12 ;  /* 0x0000000413127825 */ /* 0x000fc800078e020c */
[----:B--2---:R-:W-:-:S05]  /*0600*/  FADD R9, R28, R26 ;  /* 0x0000001a1c097221 */ /* 0x004fca0000000000 */
[----:B------:R2:W-:Y:S04]  /*0610*/  STG.E desc[UR6][R16.64], R9 ;  /* 0x0000000910007986 */ /* 0x0005e8000c101906 */
[----:B-1----:R-:W3:Y:S04]  /*0620*/  LDG.E.EF R20, desc[UR6][R18.64] ;  /* 0x0000000612147981 */ /* 0x002ee8000c0e1900 */
[----:B------:R-:W3:Y:S01]  /*0630*/  LDG.E.EL R21, desc[UR6][R14.64+0x90] ;  /* 0x000090060e157981 */ /* 0x000ee2000c2e1900 */
[----:B------:R-:W-:-:S04]  /*0640*/  FADD R26, -R22, R11 ;  /* 0x0000000b161a7221 */ /* 0x000fc80000000100 */
[----:B------:R-:W-:-:S04]  /*0650*/  FFMA R22, R26, 0.25, R22 ;  /* 0x3e8000001a167823 */ /* 0x000fc80000000016 */
[----:B------:R-:W-:-:S04]  /*0660*/  FADD R28, R11, -R22 ;  /* 0x800000160b1c7221 */ /* 0x000fc80000000000 */
[----:B------:R-:W-:Y:S01]  /*0670*/  FFMA R23, R26, R28, R23 ;  /* 0x0000001c1a177223 */ /* 0x000fe20000000017 */
[----:B------:R-:W-:Y:S01]  /*0680*/  IADD3 R26, R8, 0x24, RZ ;  /* 0x00000024081a7810 */ /* 0x000fe20007ffe0ff */
[----:B---3--:R-:W-:-:S04]  /*0690*/  FADD R11, R20, R21 ;  /* 0x00000015140b7221 */ /* 0x008fc80000000000 */
[----:B------:R-:W-:Y:S01]  /*06a0*/  IMAD.WIDE R20, R26, 0x4, R12 ;  /* 0x000000041a147825 */ /* 0x000fe200078e020c */
[----:B------:R1:W-:Y:S04]  /*06b0*/  STG.E desc[UR6][R18.64], R11 ;  /* 0x0000000b12007986 */ /* 0x0003e8000c101906 */
[----:B--2---:R-:W2:Y:S04]  /*06c0*/  LDG.E.EF R16, desc[UR6][R20.64] ;  /* 0x0000000614107981 */ /* 0x004ea8000c0e1900 */
[----:B------:R-:W2:Y:S01]  /*06d0*/  LDG.E.EL R17, desc[UR6][R14.64+0xa0] ;  /* 0x0000a0060e117981 */ /* 0x000ea2000c2e1900 */
[----:B------:R-:W-:-:S04]  /*06e0*/  FADD R26, -R22, R25 ;  /* 0x00000019161a7221 */ /* 0x000fc80000000100 */
[----:B------:R-:W-:-:S04]  /*06f0*/  FFMA R22, R26, 0.20000000298023223877, R22 ;  /* 0x3e4ccccd1a167823 */ /* 0x000fc80000000016 */
[----:B------:R-:W-:Y:S01]  /*0700*/  FADD R28, R25, -R22 ;  /* 0x80000016191c7221 */ /* 0x000fe20000000000 */
[----:B------:R-:W-:-:S03]  /*0710*/  IADD3 R25, R8, 0x28, RZ ;  /* 0x0000002808197810 */ /* 0x000fc60007ffe0ff */
[----:B------:R-:W-:Y:S01]  /*0720*/  FFMA R26, R26, R28, R23 ;  /* 0x0000001c1a1a7223 */ /* 0x000fe20000000017 */
[----:B--2---:R-:W-:Y:S01]  /*0730*/  FADD R23, R16, R17 ;  /* 0x0000001110177221 */ /* 0x004fe20000000000 */
[----:B------:R-:W-:-:S04]  /*0740*/  IMAD.WIDE R16, R25, 0x4, R12 ;  /* 0x0000000419107825 */ /* 0x000fc800078e020c */
[----:B------:R2:W-:Y:S04]  /*0750*/  STG.E desc[UR6][R20.64], R23 ;  /* 0x0000001714007986 */ /* 0x0005e8000c101906 */
[----:B------:R-:W3:Y:S04]  /*0760*/  LDG.E.EF R25, desc[UR6][R16.64] ;  /* 0x0000000610197981 */ /* 0x000ee8000c0e1900 */
[----:B-1----:R-:W3:Y:S01]  /*0770*/  LDG.E.EL R18, desc[UR6][R14.64+0xb0] ;  /* 0x0000b0060e127981 */ /* 0x002ee2000c2e1900 */
[----:B------:R-:W-:-:S04]  /*0780*/  FADD R19, -R22, R27 ;  /* 0x0000001b16137221 */ /* 0x000fc80000000100 */
[----:B------:R-:W-:-:S04]  /*0790*/  FFMA R22, R19, 0.16666667163372039795, R22 ;  /* 0x3e2aaaab13167823 */ /* 0x000fc80000000016 */
[----:B------:R-:W-:-:S04]  /*07a0*/  FADD R27, R27, -R22 ;  /* 0x800000161b1b7221 */ /* 0x000fc80000000000 */
[----:B------:R-:W-:Y:S01]  /*07b0*/  FFMA R26, R19, R27, R26 ;  /* 0x0000001b131a7223 */ /* 0x000fe2000000001a */
[----:B------:R-:W-:Y:S01]  /*07c0*/  IADD3 R19, R8, 0x2c, RZ ;  /* 0x0000002c08137810 */ /* 0x000fe20007ffe0ff */
[----:B---3--:R-:W-:-:S04]  /*07d0*/  FADD R25, R25, R18 ;  /* 0x0000001219197221 */ /* 0x008fc80000000000 */
[----:B------:R-:W-:Y:S01]  /*07e0*/  IMAD.WIDE R18, R19, 0x4, R12 ;  /* 0x0000000413127825 */ /* 0x000fe200078e020c */
[----:B------:R1:W-:Y:S04]  /*07f0*/  STG.E desc[UR6][R16.64], R25 ;  /* 0x0000001910007986 */ /* 0x0003e8000c101906 */
[----:B------:R-:W3:Y:S04]  /*0800*/  LDG.E.EF R27, desc[UR6][R18.64] ;  /* 0x00000006121b7981 */ /* 0x000ee8000c0e1900 */
[----:B--2---:R-:W3:Y:S01]  /*0810*/  LDG.E.EL R20, desc[UR6][R14.64+0xc0] ;  /* 0x0000c0060e147981 */ /* 0x004ee2000c2e1900 */
[----:B------:R-:W-:-:S04]  /*0820*/  FADD R21, -R22, R29 ;  /* 0x0000001d16157221 */ /* 0x000fc80000000100 */
[----:B------:R-:W-:-:S04]  /*0830*/  FFMA R22, R21, 0.14285714924335479736, R22 ;  /* 0x3e12492515167823 */ /* 0x000fc80000000016 */
[----:B------:R-:W-:-:S04]  /*0840*/  FADD R29, R29, -R22 ;  /* 0x800000161d1d7221 */ /* 0x000fc80000000000 */
[----:B------:R-:W-:Y:S01]  /*0850*/  FFMA R26, R21, R29, R26 ;  /* 0x0000001d151a7223 */ /* 0x000fe2000000001a */
[----:B------:R-:W-:Y:S01]  /*0860*/  IADD3 R21, R8, 0x30, RZ ;  /* 0x0000003008157810 */ /* 0x000fe20007ffe0ff */
[----:B---3--:R-:W-:-:S04]  /*0870*/  FADD R27, R27, R20 ;  /* 0x000000141b1b7221 */ /* 0x008fc80000000000 */
[----:B------:R-:W-:Y:S01]  /*0880*/  IMAD.WIDE R20, R21, 0x4, R12 ;  /* 0x0000000415147825 */ /* 0x000fe200078e020c */
[----:B------:R2:W-:Y:S04]  /*0890*/  STG.E desc[UR6][R18.64], R27 ;  /* 0x0000001b12007986 */ /* 0x0005e8000c101906 */
[----:B------:R-:W3:Y:S04]  /*08a0*/  LDG.E.EF R29, desc[UR6][R20.64] ;  /* 0x00000006141d7981 */ /* 0x000ee8000c0e1900 */
[----:B-1----:R-:W3:Y:S01]  /*08b0*/  LDG.E.EL R16, desc[UR6][R14.64+0xd0] ;  /* 0x0000d0060e107981 */ /* 0x002ee2000c2e1900 */
[----:B------:R-:W-:-:S04]  /*08c0*/  FADD R17, -R22, R24 ;  /* 0x0000001816117221 */ /* 0x000fc80000000100 */
[----:B------:R-:W-:-:S04]  /*08d0*/  FFMA R22, R17, 0.125, R22 ;  /* 0x3e00000011167823 */ /* 0x000fc80000000016 */
        /* <DEDUP_REMOVED lines=9> */
[----:B------:R-:W-:-:S04]  /*0970*/  FFMA R24, R28, 0.11111111193895339966, R22 ;  /* 0x3de38e391c187823 */ /* 0x000fc80000000016 */
[----:B------:R-:W-:-:S04]  /*0980*/  FADD R9, R9, -R24 ;  /* 0x8000001809097221 */ /* 0x000fc80000000000 */
[----:B------:R-:W-:Y:S01]  /*0990*/  FFMA R22, R28, R9, R26 ;  /* 0x000000091c167223 */ /* 0x000fe2000000001a */
[----:B------:R-:W-:Y:S01]  /*09a0*/  IADD3 R26, R8, 0x38, RZ ;  /* 0x00000038081a7810 */ /* 0x000fe20007ffe0ff */
[----:B--2---:R-:W-:-:S04]  /*09b0*/  FADD R9, R18, R19 ;  /* 0x0000001312097221 */ /* 0x004fc80000000000 */
[----:B------:R-:W-:Y:S01]  /*09c0*/  IMAD.WIDE R18, R26, 0x4, R12 ;  /* 0x000000041a127825 */ /* 0x000fe200078e020c */
[----:B------:R2:W-:Y:S04]  /*09d0*/  STG.E desc[UR6][R16.64], R9 ;  /* 0x0000000910007986 */ /* 0x0005e8000c101906 */
[----:B-1----:R-:W3:Y:S04]  /*09e0*/  LDG.E.EF R20, desc[UR6][R18.64] ;  /* 0x0000000612147981 */ /* 0x002ee8000c0e1900 */
[----:B------:R-:W3:Y:S01]  /*09f0*/  LDG.E.EL R21, desc[UR6][R14.64+0xf0] ;  /* 0x0000f0060e157981 */ /* 0x000ee2000c2e1900 */
[----:B------:R-:W-:-:S04]  /*0a00*/  FADD R26, -R24, R11 ;  /* 0x0000000b181a7221 */ /* 0x000fc80000000100 */
[----:B------:R-:W-:-:S04]  /*0a10*/  FFMA R24, R26, 0.10000000149011611938, R24 ;  /* 0x3dcccccd1a187823 */ /* 0x000fc80000000018 */
        /* <DEDUP_REMOVED lines=9> */
[----:B------:R-:W-:-:S04]  /*0ab0*/  FFMA R24, R26, 0.090909093618392944336, R24 ;  /* 0x3dba2e8c1a187823 */ /* 0x000fc80000000018 */
        /* <DEDUP_REMOVED lines=9> */
[----:B------:R-:W-:-:S04]  /*0b50*/  FFMA R24, R26, 0.083333335816860198975, R24 ;  /* 0x3daaaaab1a187823 */ /* 0x000fc80000000018 */
        /* <DEDUP_REMOVED lines=9> */
[----:B------:R-:W-:-:S04]  /*0bf0*/  FFMA R24, R26, 0.076923079788684844971, R24 ;  /* 0x3d9d89d91a187823 */ /* 0x000fc80000000018 */
        /* <DEDUP_REMOVED lines=9> */
[----:B------:R-:W-:-:S04]  /*0c90*/  FFMA R24, R26, 0.071428574621677398682, R24 ;  /* 0x3d9249251a187823 */ /* 0x000fc80000000018 */
        /* <DEDUP_REMOVED lines=9> */
[----:B------:R-:W-:-:S04]  /*0d30*/  FFMA R24, R26, 0.066666670143604278564, R24 ;  /* 0x3d8888891a187823 */ /* 0x000fc80000000018 */
        /* <DEDUP_REMOVED lines=9> */
[----:B------:R-:W-:-:S04]  /*0dd0*/  FFMA R24, R26, 0.0625, R24 ;  /* 0x3d8000001a187823 */ /* 0x000fc80000000018 */
        /* <DEDUP_REMOVED lines=9> */
[----:B------:R-:W-:-:S04]  /*0e70*/  FFMA R24, R26, 0.058823529630899429321, R24 ;  /* 0x3d70f0f11a187823 */ /* 0x000fc80000000018 */
        /* <DEDUP_REMOVED lines=9> */
[----:B------:R-:W-:-:S04]  /*0f10*/  FFMA R24, R26, 0.055555555969476699829, R24 ;  /* 0x3d638e391a187823 */ /* 0x000fc80000000018 */
        /* <DEDUP_REMOVED lines=9> */
[----:B------:R-:W-:-:S04]  /*0fb0*/  FFMA R24, R26, 0.052631579339504241943, R24 ;  /* 0x3d5794361a187823 */ /* 0x000fc80000000018 */
        /* <DEDUP_REMOVED lines=9> */
[----:B------:R-:W-:-:S04]  /*1050*/  FFMA R24, R26, 0.050000000745058059692, R24 ;  /* 0x3d4ccccd1a187823 */ /* 0x000fc80000000018 */
        /* <DEDUP_REMOVED lines=9> */
[----:B------:R-:W-:-:S04]  /*10f0*/  FFMA R24, R26, 0.047619048506021499634, R24 ;  /* 0x3d430c311a187823 */ /* 0x000fc80000000018 */
        /* <DEDUP_REMOVED lines=9> */
[----:B------:R-:W-:-:S04]  /*1190*/  FFMA R24, R26, 0.045454546809196472168, R24 ;  /* 0x3d3a2e8c1a187823 */ /* 0x000fc80000000018 */
        /* <DEDUP_REMOVED lines=9> */
[----:B------:R-:W-:-:S04]  /*1230*/  FFMA R24, R26, 0.043478261679410934448, R24 ;  /* 0x3d3216431a187823 */ /* 0x000fc80000000018 */
        /* <DEDUP_REMOVED lines=9> */
[----:B------:R-:W-:-:S04]  /*12d0*/  FFMA R24, R26, 0.041666667908430099487, R24 ;  /* 0x3d2aaaab1a187823 */ /* 0x000fc80000000018 */
        /* <DEDUP_REMOVED lines=9> */
[----:B------:R-:W-:-:S04]  /*1370*/  FFMA R24, R26, 0.039999999105930328369, R24 ;  /* 0x3d23d70a1a187823 */ /* 0x000fc80000000018 */
        /* <DEDUP_REMOVED lines=9> */
[----:B------:R-:W-:-:S04]  /*1410*/  FFMA R24, R26, 0.038461539894342422485, R24 ;  /* 0x3d1d89d91a187823 */ /* 0x000fc80000000018 */
        /* <DEDUP_REMOVED lines=9> */
[----:B------:R-:W-:-:S04]  /*14b0*/  FFMA R24, R26, 0.037037037312984466553, R24 ;  /* 0x3d17b4261a187823 */ /* 0x000fc80000000018 */
        /* <DEDUP_REMOVED lines=9> */
[----:B------:R-:W-:-:S04]  /*1550*/  FFMA R24, R26, 0.035714287310838699341, R24 ;  /* 0x3d1249251a187823 */ /* 0x000fc80000000018 */
        /* <DEDUP_REMOVED lines=9> */
[----:B------:R-:W-:-:S04]  /*15f0*/  FFMA R24, R26, 0.034482758492231369019, R24 ;  /* 0x3d0d3dcb1a187823 */ /* 0x000fc80000000018 */
        /* <DEDUP_REMOVED lines=9> */
[----:B------:R-:W-:-:S04]  /*1690*/  FFMA R24, R26, 0.033333335071802139282, R24 ;  /* 0x3d0888891a187823 */ /* 0x000fc80000000018 */
        /* <DEDUP_REMOVED lines=9> */
[----:B------:R-:W-:-:S04]  /*1730*/  FFMA R24, R26, 0.032258063554763793945, R24 ;  /* 0x3d0421081a187823 */ /* 0x000fc80000000018 */
        /* <DEDUP_REMOVED lines=9> */
[----:B------:R-:W-:-:S04]  /*17d0*/  FFMA R24, R26, 0.03125, R24 ;  /* 0x3d0000001a187823 */ /* 0x000fc80000000018 */
        /* <DEDUP_REMOVED lines=9> */
[----:B------:R-:W-:-:S04]  /*1870*/  FFMA R24, R26, 0.030303031206130981445, R24 ;  /* 0x3cf83e101a187823 */ /* 0x000fc80000000018 */
        /* <DEDUP_REMOVED lines=9> */
[----:B------:R-:W-:-:S04]  /*1910*/  FFMA R24, R26, 0.029411764815449714661, R24 ;  /* 0x3cf0f0f11a187823 */ /* 0x000fc80000000018 */
        /* <DEDUP_REMOVED lines=9> */
[----:B------:R-:W-:-:S04]  /*19b0*/  FFMA R24, R26, 0.028571428731083869934, R24 ;  /* 0x3cea0ea11a187823 */ /* 0x000fc80000000018 */
        /* <DEDUP_REMOVED lines=9> */
[----:B------:R-:W-:-:S04]  /*1a50*/  FFMA R24, R26, 0.027777777984738349915, R24 ;  /* 0x3ce38e391a187823 */ /* 0x000fc80000000018 */
        /* <DEDUP_REMOVED lines=9> */
[----:B------:R-:W-:-:S04]  /*1af0*/  FFMA R24, R26, 0.027027027681469917297, R24 ;  /* 0x3cdd67c91a187823 */ /* 0x000fc80000000018 */
        /* <DEDUP_REMOVED lines=9> */
[----:B------:R-:W-:-:S04]  /*1b90*/  FFMA R24, R26, 0.026315789669752120972, R24 ;  /* 0x3cd794361a187823 */ /* 0x000fc80000000018 */
        /* <DEDUP_REMOVED lines=9> */
[----:B------:R-:W-:-:S04]  /*1c30*/  FFMA R24, R26, 0.025641025975346565247, R24 ;  /* 0x3cd20d211a187823 */ /* 0x000fc80000000018 */
[----:B------:R-:W-:-:S04]  /*1c40*/  FADD R9, R9, -R24 ;  /* 0x8000001809097221 */ /* 0x000fc80000000000 */
[----:B------:R-:W-:Y:S01]  /*1c50*/  FFMA R9, R26, R9, R22 ;  /* 0x000000091a097223 */ /* 0x000fe20000000016 */
[----:B------:R-:W-:Y:S01]  /*1c60*/  IADD3 R26, R8, 0xb0, RZ ;  /* 0x000000b0081a7810 */ /* 0x000fe20007ffe0ff */
[----:B--2---:R-:W-:-:S04]  /*1c70*/  FADD R22, R18, R19 ;  /* 0x0000001312167221 */ /* 0x004fc80000000000 */
[----:B------:R-:W-:Y:S01]  /*1c80*/  IMAD.WIDE R18, R26, 0x4, R12 ;  /* 0x000000041a127825 */ /* 0x000fe200078e020c */
[----:B------:R2:W-:Y:S04]  /*1c90*/  STG.E desc[UR6][R16.64], R22 ;  /* 0x0000001610007986 */ /* 0x0005e8000c101906 */
[----:B------:R-:W3:Y:S04]  /*1ca0*/  LDG.E.EF R26, desc[UR6][R18.64] ;  /* 0x00000006121a7981 */ /* 0x000ee8000c0e1900 */
[----:B-1----:R-:W3:Y:S01]  /*1cb0*/  LDG.E.EL R21, desc[UR6][R14.64+0x2d0] ;  /* 0x0002d0060e157981 */ /* 0x002ee2000c2e1900 */
[----:B------:R-:W-:-:S04]  /*1cc0*/  FADD R20, -R24, R11 ;  /* 0x0000000b18147221 */ /* 0x000fc80000000100 */
[----:B------:R-:W-:-:S04]  /*1cd0*/  FFMA R24, R20, 0.025000000372529029846, R24 ;  /* 0x3ccccccd14187823 */ /* 0x000fc80000000018 */
        /* <DEDUP_REMOVED lines=8> */
[----:B------:R-:W-:-:S05]  /*1d60*/  IADD3 R9, R8, 0xb8, RZ ;  /* 0x000000b808097810 */ /* 0x000fca0007ffe0ff */
[----:B------:R-:W-:-:S04]  /*1d70*/  IMAD.WIDE R8, R9, 0x4, R12 ;  /* 0x0000000409087825 */ /* 0x000fc800078e020c */
[----:B-1----:R-:W-:-:S04]  /*1d80*/  FADD R19, -R24, R23 ;  /* 0x0000001718137221 */ /* 0x002fc80000000100 */
[----:B------:R-:W-:-:S04]  /*1d90*/  FFMA R24, R19, 0.024390242993831634521, R24 ;  /* 0x3cc7ce0c13187823 */ /* 0x000fc80000000018 */
[----:B------:R-:W-:-:S04]  /*1da0*/  FADD R18, R23, -R24 ;  /* 0x8000001817127221 */ /* 0x000fc80000000000 */
[----:B------:R-:W-:Y:S01]  /*1db0*/  FFMA R18, R19, R18, R11 ;  /* 0x0000001213127223 */ /* 0x000fe2000000000b */
[----:B------:R-:W-:-:S04]  /*1dc0*/  FADD R19, -R24, R25 ;  /* 0x0000001918137221 */ /* 0x000fc80000000100 */
[----:B------:R-:W-:-:S04]  /*1dd0*/  FFMA R24, R19, 0.023809524253010749817, R24 ;  /* 0x3cc30c3113187823 */ /* 0x000fc80000000018 */
[----:B------:R-:W-:Y:S01]  /*1de0*/  FADD R11, -R24, R27 ;  /* 0x0000001b180b7221 */ /* 0x000fe20000000100 */
[----:B--2---:R-:W-:-:S05]  /*1df0*/  FADD R17, R17, R16 ;  /* 0x0000001011117221 */ /* 0x004fca0000000000 */
[----:B------:R1:W-:Y:S04]  /*1e00*/  STG.E desc[UR6][R20.64], R17 ;  /* 0x0000001114007986 */ /* 0x0003e8000c101906 */
[----:B------:R2:W3:Y:S04]  /*1e10*/  LDG.E.EL R28, desc[UR6][R14.64+0x2f0] ;  /* 0x0002f0060e1c7981 */ /* 0x0004e8000c2e1900 */
[----:B------:R-:W3:Y:S01]  /*1e20*/  LDG.E.EF R16, desc[UR6][R8.64] ;  /* 0x0000000608107981 */ /* 0x000ee2000c0e1900 */
[--C-:B------:R-:W-:Y:S01]  /*1e30*/  FADD R25, R25, -R24.reuse ;  /* 0x8000001819197221 */ /* 0x100fe20000000000 */
[----:B-1----:R-:W-:-:S03]  /*1e40*/  FFMA R21, R11, 0.023255813866853713989, R24 ;  /* 0x3cbe82fa0b157823 */ /* 0x002fc60000000018 */
[----:B------:R-:W-:Y:S01]  /*1e50*/  FFMA R18, R19, R25, R18 ;  /* 0x0000001913127223 */ /* 0x000fe20000000012 */
[----:B--2---:R-:W-:-:S04]  /*1e60*/  FADD R14, -R21, R29 ;  /* 0x0000001d150e7221 */ /* 0x004fc80000000100 */
[--C-:B------:R-:W-:Y:S01]  /*1e70*/  FFMA R20, R14, 0.022727273404598236084, R21.reuse ;  /* 0x3cba2e8c0e147823 */ /* 0x100fe20000000015 */
[----:B------:R-:W-:-:S03]  /*1e80*/  FADD R21, R27, -R21 ;  /* 0x800000151b157221 */ /* 0x000fc60000000000 */
[----:B------:R-:W-:Y:S01]  /*1e90*/  FADD R15, -R20, R22 ;  /* 0x00000016140f7221 */ /* 0x000fe20000000100 */
[----:B------:R-:W-:-:S03]  /*1ea0*/  FFMA R21, R11, R21, R18 ;  /* 0x000000150b157223 */ /* 0x000fc60000000012 */
[--C-:B------:R-:W-:Y:S01]  /*1eb0*/  FFMA R24, R15, 0.022222222760319709778, R20.reuse ;  /* 0x3cb60b610f187823 */ /* 0x100fe20000000014 */
[----:B------:R-:W-:-:S03]  /*1ec0*/  FADD R20, R29, -R20 ;  /* 0x800000141d147221 */ /* 0x000fc60000000000 */
[----:B------:R-:W-:Y:S01]  /*1ed0*/  FADD R11, -R24, R26 ;  /* 0x0000001a180b7221 */ /* 0x000fe20000000100 */
[----:B------:R-:W-:Y:S01]  /*1ee0*/  FFMA R20, R14, R20, R21 ;  /* 0x000000140e147223 */ /* 0x000fe20000000015 */
[--C-:B------:R-:W-:Y:S02]  /*1ef0*/  FADD R22, R22, -R24.reuse ;  /* 0x8000001816167221 */ /* 0x100fe40000000000 */
[----:B------:R-:W-:Y:S02]  /*1f00*/  FFMA R18, R11, 0.021739130839705467224, R24 ;  /* 0x3cb216430b127823 */ /* 0x000fe40000000018 */
[----:B------:R-:W-:Y:S01]  /*1f10*/  FFMA R20, R15, R22, R20 ;  /* 0x000000160f147223 */ /* 0x000fe20000000014 */
[----:B------:R-:W-:Y:S01]  /*1f20*/  HFMA2.MMA R15, -RZ, RZ, 3.125, 0 ;  /* 0x42400000ff0f7435 */ /* 0x000fe200000001ff */
[----:B------:R-:W-:-:S04]  /*1f30*/  FADD R21, -R18, R17 ;  /* 0x0000001112157221 */ /* 0x000fc80000000100 */
[--C-:B------:R-:W-:Y:S01]  /*1f40*/  FFMA R23, R21, 0.021276595070958137512, R18.reuse ;  /* 0x3cae4c4115177823 */ /* 0x100fe20000000012 */
[----:B------:R-:W-:-:S03]  /*1f50*/  FADD R18, R26, -R18 ;  /* 0x800000121a127221 */ /* 0x000fc60000000000 */
[----:B------:R-:W-:Y:S01]  /*1f60*/  FADD R17, R17, -R23 ;  /* 0x8000001711117221 */ /* 0x000fe20000000000 */
[----:B------:R-:W-:-:S04]  /*1f70*/  FFMA R18, R11, R18, R20 ;  /* 0x000000120b127223 */ /* 0x000fc80000000014 */
[----:B------:R-:W-:Y:S01]  /*1f80*/  FFMA R17, R21, R17, R18 ;  /* 0x0000001115117223 */ /* 0x000fe20000000012 */
[----:B---3--:R-:W-:-:S04]  /*1f90*/  FADD R19, R16, R28 ;  /* 0x0000001c10137221 */ /* 0x008fc80000000000 */
[--C-:B------:R-:W-:Y:S01]  /*1fa0*/  FADD R16, R19, -R23.reuse ;  /* 0x8000001713107221 */ /* 0x100fe20000000000 */
[----:B------:R1:W-:Y:S03]  /*1fb0*/  STG.E desc[UR6][R8.64], R19 ;  /* 0x0000001308007986 */ /* 0x0003e6000c101906 */
[----:B------:R-:W-:-:S04]  /*1fc0*/  FFMA R14, R16, 0.020833333954215049744, R23 ;  /* 0x3caaaaab100e7823 */ /* 0x000fc80000000017 */
[----:B------:R-:W-:-:S04]  /*1fd0*/  FADD R11, R19, -R14 ;  /* 0x8000000e130b7221 */ /* 0x000fc80000000000 */
[----:B-1----:R-:W-:Y:S01]  /*1fe0*/  FFMA R8, R16, R11, R17 ;  /* 0x0000000b10087223 */ /* 0x002fe20000000011 */
[----:B------:R-:W-:-:S07]  /*1ff0*/  MOV R11, RZ ;  /* 0x000000ff000b7202 */ /* 0x000fce0000000f00 */
.L_x_0:
[----:B------:R-:W-:Y:S05]  /*2000*/  WARPSYNC.ALL ;  /* 0x0000000000007948 */ /* 0x000fea0003800000 */
[----:B------:R-:W1:Y:S01]  /*2010*/  SHFL.BFLY PT, R18, R15, 0x2, 0x1f ;  /* 0x0c401f000f127f89 */ /* 0x000e6200000e0000 */
[----:B------:R-:W-:Y:S02]  /*2020*/  LOP3.LUT R5, R5, 0xfffffff8, RZ, 0xc0, !PT ;  /* 0xfffffff805057812 */ /* 0x000fe400078ec0ff */
[----:B------:R-:W-:Y:S02]  /*2030*/  LEA.HI R3, R3, R4, RZ, 0x6 ;  /* 0x0000000403037211 */ /* 0x000fe400078f30ff */
[----:B------:R-:W-:-:S02]  /*2040*/  IADD3 R5, R4, -R5, RZ ;  /* 0x8000000504057210 */ /* 0x000fc40007ffe0ff */
[----:B------:R-:W-:Y:S02]  /*2050*/  SHF.R.S32.HI R3, RZ, 0x6, R3 ;  /* 0x00000006ff037819 */ /* 0x000fe40000011403 */
[----:B------:R-:W-:-:S04]  /*2060*/  LEA R6, R5, R6, 0x3 ;  /* 0x0000000605067211 */ /* 0x000fc800078e18ff */
[----:B------:R-:W-:Y:S02]  /*2070*/  LEA R3, R3, R6, 0x6 ;  /* 0x0000000603037211 */ /* 0x000fe400078e30ff */
[----:B------:R-:W-:Y:S01]  /*2080*/  MOV R6, RZ ;  /* 0x000000ff00067202 */ /* 0x000fe20000000f00 */
[----:B-1----:R-:W-:-:S04]  /*2090*/  FADD R9, R18, R15 ;  /* 0x0000000f12097221 */ /* 0x002fc80000000000 */
[C---:B------:R-:W-:Y:S01]  /*20a0*/  FMUL R20, R9.reuse, 0.25 ;  /* 0x3e80000009147820 */ /* 0x040fe20000400000 */
[C---:B------:R-:W-:Y:S01]  /*20b0*/  FSETP.GEU.AND P2, PT, |R9|.reuse, 1.175494350822287508e-38, PT ;  /* 0x008000000900780b */ /* 0x040fe20003f4e200 */
[----:B------:R-:W1:Y:S01]  /*20c0*/  SHFL.BFLY PT, R16, R9, 0x1, 0x1f ;  /* 0x0c201f0009107f89 */ /* 0x000e6200000e0000 */
[C---:B------:R-:W-:Y:S02]  /*20d0*/  FSETP.GT.AND P0, PT, |R9|.reuse, 8.50705917302346158658e+37, PT ;  /* 0x7e8000000900780b */ /* 0x040fe40003f04200 */
[----:B------:R-:W-:Y:S01]  /*20e0*/  FSETP.NEU.AND P3, PT, R9, RZ, PT ;  /* 0x000000ff0900720b */ /* 0x000fe20003f6d000 */
[----:B------:R-:W2:Y:S01]  /*20f0*/  SHFL.BFLY PT, R19, R14, 0x2, 0x1f ;  /* 0x0c401f000e137f89 */ /* 0x000ea200000e0000 */
[----:B------:R-:W-:-:S03]  /*2100*/  FSEL R20, R20, R9, P0 ;  /* 0x0000000914147208 */ /* 0x000fc60000000000 */
[----:B------:R-:W3:Y:S04]  /*2110*/  SHFL.BFLY PT, R21, R8, 0x2, 0x1f ;  /* 0x0c401f0008157f89 */ /* 0x000ee800000e0000 */
[----:B------:R-:W-:Y:S02]  /*2120*/  @!P2 FMUL R20, R20, 16777216 ;  /* 0x4b8000001414a820 */ /* 0x000fe40000400000 */
[----:B------:R-:W-:Y:S02]  /*2130*/  @P0 FMUL R18, R18, 0.25 ;  /* 0x3e80000012120820 */ /* 0x000fe40000400000 */
[----:B------:R-:W4:Y:S02]  /*2140*/  MUFU.RCP R23, R20 ;  /* 0x0000001400177308 */ /* 0x000f240000001000 */
[----:B------:R-:W-:Y:S01]  /*2150*/  @!P2 FMUL R18, R18, 16777216 ;  /* 0x4b8000001212a820 */ /* 0x000fe20000400000 */
[----:B-1----:R-:W-:Y:S01]  /*2160*/  FADD R17, R9, R16 ;  /* 0x0000001009117221 */ /* 0x002fe20000000000 */
[----:B--2---:R-:W-:-:S04]  /*2170*/  FADD R19, R19, -R14 ;  /* 0x8000000e13137221 */ /* 0x004fc80000000000 */
[----:B------:R-:W-:Y:S01]  /*2180*/  FSETP.GT.AND P2, PT, |R17|, 8.50705917302346158658e+37, PT ;  /* 0x7e8000001100780b */ /* 0x000fe20003f44200 */
[----:B----4-:R-:W-:Y:S01]  /*2190*/  FMUL R23, R23, R18 ;  /* 0x0000001217177220 */ /* 0x010fe20000400000 */
[----:B------:R-:W-:Y:S01]  /*21a0*/  FSETP.GEU.AND P0, PT, |R17|, 1.175494350822287508e-38, PT ;  /* 0x008000001100780b */ /* 0x000fe20003f0e200 */
[----:B------:R-:W-:Y:S01]  /*21b0*/  FMUL R18, R19, R19 ;  /* 0x0000001313127220 */ /* 0x000fe20000400000 */
[----:B---3--:R-:W-:Y:S02]  /*21c0*/  FADD R8, R21, R8 ;  /* 0x0000000815087221 */ /* 0x008fe40000000000 */
[----:B------:R-:W-:Y:S01]  /*21d0*/  FSEL R23, R23, RZ, P3 ;  /* 0x000000ff17177208 */ /* 0x000fe20001800000 */
[----:B------:R-:W-:Y:S01]  /*21e0*/  FMUL R18, R18, R15 ;  /* 0x0000000f12127220 */ /* 0x000fe20000400000 */
[----:B------:R-:W-:-:S03]  /*21f0*/  FSETP.NEU.AND P3, PT, R17, RZ, PT ;  /* 0x000000ff1100720b */ /* 0x000fc60003f6d000 */
[----:B------:R-:W-:Y:S02]  /*2200*/  FFMA R14, R19, R23, R14 ;  /* 0x00000017130e7223 */ /* 0x000fe4000000000e */
[----:B------:R-:W-:Y:S01]  /*2210*/  @P2 FMUL R17, R17, 0.25 ;  /* 0x3e80000011112820 */ /* 0x000fe20000400000 */
[----:B------:R-:W-:Y:S01]  /*2220*/  FFMA R8, R23, R18, R8 ;  /* 0x0000001217087223 */ /* 0x000fe20000000008 */
[----:B------:R-:W-:Y:S02]  /*2230*/  @P2 FMUL R16, R16, 0.25 ;  /* 0x3e80000010102820 */ /* 0x000fe40000400000 */
[----:B------:R-:W-:Y:S01]  /*2240*/  @!P0 FMUL R17, R17, 16777216 ;  /* 0x4b80000011118820 */ /* 0x000fe20000400000 */
[----:B------:R-:W1:Y:S01]  /*2250*/  SHFL.BFLY PT, R15, R14, 0x1, 0x1f ;  /* 0x0c201f000e0f7f89 */ /* 0x000e6200000e0000 */
[----:B------:R-:W2:Y:S01]  /*2260*/  S2UR UR5, SR_CgaCtaId ;  /* 0x00000000000579c3 */ /* 0x000ea20000008800 */
[----:B------:R-:W-:Y:S01]  /*2270*/  @!P0 FMUL R16, R16, 16777216 ;  /* 0x4b80000010108820 */ /* 0x000fe20000400000 */
[----:B------:R-:W-:Y:S01]  /*2280*/  LOP3.LUT P0, RZ, R0, 0xc0, RZ, 0xc0, !PT ;  /* 0x000000c000ff7812 */ /* 0x000fe2000780c0ff */
[----:B------:R-:W3:Y:S01]  /*2290*/  SHFL.BFLY PT, R19, R8, 0x1, 0x1f ;  /* 0x0c201f0008137f89 */ /* 0x000ee200000e0000 */
[----:B------:R-:W4:Y:S01]  /*22a0*/  MUFU.RCP R17, R17 ;  /* 0x0000001100117308 */ /* 0x000f220000001000 */
[----:B------:R-:W-:Y:S01]  /*22b0*/  UMOV UR4, 0x400 ;  /* 0x0000040000047882 */ /* 0x000fe20000000000 */
[----:B------:R-:W-:Y:S01]  /*22c0*/  ISETP.LT.AND P0, PT, R4, 0x100, !P0 ;  /* 0x000001000400780c */ /* 0x000fe20004701270 */
[----:B----4-:R-:W-:Y:S01]  /*22d0*/  FMUL R16, R17, R16 ;  /* 0x0000001011107220 */ /* 0x010fe20000400000 */
[----:B-1----:R-:W-:Y:S01]  /*22e0*/  FADD R15, -R14, R15 ;  /* 0x0000000f0e0f7221 */ /* 0x002fe20000000100 */
[----:B--2---:R-:W-:-:S03]  /*22f0*/  UPRMT UR4, UR5, 0x654, UR4 ;  /* 0x0000065405047896 */ /* 0x004fc60008000004 */
[----:B------:R-:W-:Y:S01]  /*2300*/  FSEL R18, R16, RZ, P3 ;  /* 0x000000ff10127208 */ /* 0x000fe20001800000 */
[C---:B------:R-:W-:Y:S01]  /*2310*/  FMUL R20, R15.reuse, R15 ;  /* 0x0000000f0f147220 */ /* 0x040fe20000400000 */
[----:B---3--:R-:W-:Y:S01]  /*2320*/  FADD R19, R8, R19 ;  /* 0x0000001308137221 */ /* 0x008fe20000000000 */
[----:B------:R-:W-:Y:S02]  /*2330*/  LOP3.LUT R8, R0, 0x3f, RZ, 0xc0, !PT ;  /* 0x0000003f00087812 */ /* 0x000fe400078ec0ff */
[----:B------:R-:W-:Y:S01]  /*2340*/  FFMA R16, R15, R18, R14 ;  /* 0x000000120f107223 */ /* 0x000fe2000000000e */
[----:B------:R-:W-:Y:S01]  /*2350*/  LEA R2, R2, UR4, 0x2 ;  /* 0x0000000402027c11 */ /* 0x000fe2000f8e10ff */
[----:B------:R-:W-:Y:S01]  /*2360*/  FMUL R17, R9, R20 ;  /* 0x0000001409117220 */ /* 0x000fe20000400000 */
[----:B------:R-:W-:Y:S01]  /*2370*/  LEA R20, R8, UR4, 0x2 ;  /* 0x0000000408147c11 */ /* 0x000fe2000f8e10ff */
[----:B------:R-:W1:Y:S02]  /*2380*/  LDC.64 R14, c[0x0][0x230] ;  /* 0x00008c00ff0e7b82 */ /* 0x000e640000000a00 */
[----:B------:R-:W-:Y:S01]  /*2390*/  STS [R2], R16 ;  /* 0x0000001002007388 */ /* 0x000fe20000000800 */
[----:B------:R-:W-:Y:S01]  /*23a0*/  FFMA R17, R18, R17, R19 ;  /* 0x0000001112117223 */ /* 0x000fe20000000013 */
[----:B------:R-:W-:-:S04]  /*23b0*/  MOV R18, 0x3baaaaab ;  /* 0x3baaaaab00127802 */ /* 0x000fc80000000f00 */
[----:B------:R-:W-:Y:S08]  /*23c0*/  BAR.SYNC.DEFER_BLOCKING 0x0 ;  /* 0x0000000000007b1d */ /* 0x000ff00000010000 */
[----:B------:R-:W2:Y:S01]  /*23d0*/  LDC.64 R8, c[0x0][0x238] ;  /* 0x00008e00ff087b82 */ /* 0x000ea20000000a00 */
[C---:B-1----:R-:W-:Y:S01]  /*23e0*/  IMAD.WIDE R14, R3.reuse, 0x4, R14 ;  /* 0x00000004030e7825 */ /* 0x042fe200078e020e */
[----:B------:R-:W1:Y:S06]  /*23f0*/  LDS R19, [R20] ;  /* 0x0000000014137984 */ /* 0x000e6c0000000800 */
[----:B------:R-:W-:Y:S01]  /*2400*/  BAR.SYNC.DEFER_BLOCKING 0x0 ;  /* 0x0000000000007b1d */ /* 0x000fe20000010000 */
[----:B--2---:R-:W-:-:S05]  /*2410*/  IMAD.WIDE R8, R3, 0x4, R8 ;  /* 0x0000000403087825 */ /* 0x004fca00078e0208 */
[----:B------:R-:W-:Y:S02]  /*2420*/  STS [R2], R17 ;  /* 0x0000001102007388 */ /* 0x000fe40000000800 */
[----:B------:R-:W-:Y:S06]  /*2430*/  BAR.SYNC.DEFER_BLOCKING 0x0 ;  /* 0x0000000000007b1d */ /* 0x000fec0000010000 */
[----:B------:R-:W-:Y:S01]  /*2440*/  ULDC.64 UR4, c[0x0][0x228] ;  /* 0x00008a0000047ab9 */ /* 0x000fe20000000a00 */
[----:B------:R-:W-:Y:S01]  /*2450*/  ULDC.64 UR8, c[0x0][0x220] ;  /* 0x0000880000087ab9 */ /* 0x000fe20000000a00 */
[----:B------:R-:W2:Y:S04]  /*2460*/  LDS R21, [R20] ;  /* 0x0000000014157984 */ /* 0x000ea80000000800 */
[----:B-1----:R-:W-:Y:S01]  /*2470*/  @P0 STG.E desc[UR6][R14.64], R19 ;  /* 0x000000130e000986 */ /* 0x002fe2000c101906 */
[----:B------:R-:W-:-:S04]  /*2480*/  IADD3 R4, P2, R10, UR8, RZ ;  /* 0x000000080a047c10 */ /* 0x000fc8000ff5e0ff */
[----:B------:R-:W-:Y:S01]  /*2490*/  IADD3.X R5, R11, UR9, RZ, P2, !PT ;  /* 0x000000090b057c10 */ /* 0x000fe200097fe4ff */
[----:B--2---:R-:W-:Y:S01]  /*24a0*/  FFMA R24, R21, R18, 9.9999999747524270788e-07 ;  /* 0x358637bd15187423 */ /* 0x004fe20000000012 */
[----:B------:R-:W-:-:S03]  /*24b0*/  IADD3 R21, R7, -0x4, RZ ;  /* 0xfffffffc07157810 */ /* 0x000fc60007ffe0ff */
[----:B------:R-:W1:Y:S01]  /*24c0*/  MUFU.RSQ R25, R24 ;  /* 0x0000001800197308 */ /* 0x000e620000001400 */
[----:B------:R-:W-:-:S05]  /*24d0*/  IADD3 R21, R21, 0x4, RZ ;  /* 0x0000000415157810 */ /* 0x000fca0007ffe0ff */
[----:B------:R-:W-:Y:S01]  /*24e0*/  IMAD.WIDE R22, R21, 0x4, R12 ;  /* 0x0000000415167825 */ /* 0x000fe200078e020c */
[----:B-1----:R1:W-:Y:S04]  /*24f0*/  @P0 STG.E desc[UR6][R8.64], R25 ;  /* 0x0000001908000986 */ /* 0x0023e8000c101906 */
[----:B------:R-:W2:Y:S01]  /*2500*/  @!P1 LDG.E.EF R6, desc[UR6][R22.64] ;  /* 0x0000000616069981 */ /* 0x000ea2000c0e1900 */
[----:B------:R-:W-:-:S03]  /*2510*/  IADD3 R2, P0, R10, UR4, RZ ;  /* 0x000000040a027c10 */ /* 0x000fc6000ff1e0ff */
[----:B------:R-:W3:Y:S01]  /*2520*/  LDG.E.EL R10, desc[UR6][R4.64] ;  /* 0x00000006040a7981 */ /* 0x000ee2000c2e1900 */
[----:B------:R-:W-:Y:S01]  /*2530*/  IADD3.X R3, R11, UR5, RZ, P0, !PT ;  /* 0x000000050b037c10 */ /* 0x000fe200087fe4ff */
[----:B------:R-:W-:Y:S01]  /*2540*/  FFMA R0, R17, R18, 9.9999999747524270788e-07 ;  /* 0x358637bd11007423 */ /* 0x000fe20000000012 */
[----:B-1----:R-:W1:Y:S03]  /*2550*/  LDC.64 R8, c[0x0][0x240] ;  /* 0x00009000ff087b82 */ /* 0x002e660000000a00 */
[----:B------:R-:W3:Y:S02]  /*2560*/  LDG.E.EL R27, desc[UR6][R2.64] ;  /* 0x00000006021b7981 */ /* 0x000ee4000c2e1900 */
[----:B------:R-:W4:Y:S01]  /*2570*/  MUFU.RSQ R0, R0 ;  /* 0x0000000000007308 */ /* 0x000f220000001400 */
[----:B------:R-:W-:Y:S01]  /*2580*/  IADD3 R15, R7, 0x4, RZ ;  /* 0x00000004070f7810 */ /* 0x000fe20007ffe0ff */
[----:B-1----:R-:W-:-:S04]  /*2590*/  IMAD.WIDE R18, R21, 0x4, R8 ;  /* 0x0000000415127825 */ /* 0x002fc800078e0208 */
[----:B------:R-:W-:Y:S01]  /*25a0*/  IMAD.WIDE R20, R15, 0x4, R12 ;  /* 0x000000040f147825 */ /* 0x000fe200078e020c */
[----:B--2---:R-:W-:-:S05]  /*25b0*/  SEL R11, R6, RZ, !P1 ;  /* 0x000000ff060b7207 */ /* 0x004fca0004800000 */
[----:B------:R-:W-:-:S04]  /*25c0*/  FADD R11, -R16, R11 ;  /* 0x0000000b100b7221 */ /* 0x000fc80000000100 */
[----:B----4-:R-:W-:-:S04]  /*25d0*/  FMUL R11, R0, R11 ;  /* 0x0000000b000b7220 */ /* 0x010fc80000400000 */
[----:B---3--:R-:W-:Y:S01]  /*25e0*/  FFMA R27, R10, R11, R27 ;  /* 0x0000000b0a1b7223 */ /* 0x008fe2000000001b */
[----:B------:R-:W-:-:S04]  /*25f0*/  MOV R11, RZ ;  /* 0x000000ff000b7202 */ /* 0x000fc80000000f00 */
[----:B------:R1:W-:Y:S04]  /*2600*/  @!P1 STG.E desc[UR6][R18.64], R27 ;  /* 0x0000001b12009986 */ /* 0x0003e8000c101906 */
[----:B------:R-:W2:Y:S04]  /*2610*/  @!P1 LDG.E.EF R11, desc[UR6][R20.64] ;  /* 0x00000006140b9981 */ /* 0x000ea8000c0e1900 */
[----:B------:R-:W3:Y:S04]  /*2620*/  LDG.E.EL R6, desc[UR6][R4.64+0x10] ;  /* 0x0000100604067981 */ /* 0x000ee8000c2e1900 */
[----:B------:R-:W3:Y:S01]  /*2630*/  LDG.E.EL R17, desc[UR6][R2.64+0x10] ;  /* 0x0000100602117981 */ /* 0x000ee2000c2e1900 */
[----:B------:R-:W-:Y:S01]  /*2640*/  MOV R14, RZ ;  /* 0x000000ff000e7202 */ /* 0x000fe20000000f00 */
[----:B------:R-:W-:Y:S01]  /*2650*/  IMAD.WIDE R22, R15, 0x4, R8 ;  /* 0x000000040f167825 */ /* 0x000fe200078e0208 */
[----:B--2---:R-:W-:-:S05]  /*2660*/  SEL R11, R11, RZ, !P1 ;  /* 0x000000ff0b0b7207 */ /* 0x004fca0004800000 */
[----:B------:R-:W-:-:S04]  /*2670*/  FADD R11, -R16, R11 ;  /* 0x0000000b100b7221 */ /* 0x000fc80000000100 */
[----:B------:R-:W-:Y:S01]  /*2680*/  FMUL R10, R0, R11 ;  /* 0x0000000b000a7220 */ /* 0x000fe20000400000 */
[----:B------:R-:W-:-:S03]  /*2690*/  IADD3 R11, R7, 0x8, RZ ;  /* 0x00000008070b7810 */ /* 0x000fc60007ffe0ff */
[----:B---3--:R-:W-:Y:S02]  /*26a0*/  FFMA R25, R6, R10, R17 ;  /* 0x0000000a06197223 */ /* 0x008fe40000000011 */
[----:B-1----:R-:W-:-:S03]  /*26b0*/  IMAD.WIDE R18, R11, 0x4, R12 ;  /* 0x000000040b127825 */ /* 0x002fc600078e020c */
[----:B------:R-:W-:Y:S04]  /*26c0*/  @!P1 STG.E desc[UR6][R22.64], R25 ;  /* 0x0000001916009986 */ /* 0x000fe8000c101906 */
[----:B------:R-:W2:Y:S04]  /*26d0*/  @!P1 LDG.E.EF R14, desc[UR6][R18.64] ;  /* 0x00000006120e9981 */ /* 0x000ea8000c0e1900 */
[----:B------:R-:W3:Y:S04]  /*26e0*/  LDG.E.EL R6, desc[UR6][R4.64+0x20] ;  /* 0x0000200604067981 */ /* 0x000ee8000c2e1900 */
[----:B------:R-:W3:Y:S01]  /*26f0*/  LDG.E.EL R17, desc[UR6][R2.64+0x20] ;  /* 0x0000200602117981 */ /* 0x000ee2000c2e1900 */
[----:B------:R-:W-:Y:S01]  /*2700*/  IMAD.WIDE R20, R11, 0x4, R8 ;  /* 0x000000040b147825 */ /* 0x000fe200078e0208 */
[----:B--2---:R-:W-:-:S02]  /*2710*/  SEL R15, R14, RZ, !P1 ;  /* 0x000000ff0e0f7207 */ /* 0x004fc40004800000 */
[----:B------:R-:W-:-:S03]  /*2720*/  IADD3 R14, R7, 0x8, RZ ;  /* 0x00000008070e7810 */ /* 0x000fc60007ffe0ff */
[----:B------:R-:W-:-:S04]  /*2730*/  FADD R15, -R16, R15 ;  /* 0x0000000f100f7221 */ /* 0x000fc80000000100 */
[----:B------:R-:W-:Y:S01]  /*2740*/  FMUL R10, R0, R15 ;  /* 0x0000000f000a7220 */ /* 0x000fe20000400000 */
[----:B------:R-:W-:Y:S02]  /*2750*/  IADD3 R15, R14, 0x4, RZ ;  /* 0x000000040e0f7810 */ /* 0x000fe40007ffe0ff */
[----:B------:R-:W-:Y:S01]  /*2760*/  MOV R14, RZ ;  /* 0x000000ff000e7202 */ /* 0x000fe20000000f00 */
[----:B---3--:R-:W-:Y:S02]  /*2770*/  FFMA R27, R6, R10, R17 ;  /* 0x0000000a061b7223 */ /* 0x008fe40000000011 */
[----:B------:R-:W-:-:S03]  /*2780*/  IMAD.WIDE R18, R15, 0x4, R12 ;  /* 0x000000040f127825 */ /* 0x000fc600078e020c */
[----:B------:R1:W-:Y:S04]  /*2790*/  @!P1 STG.E desc[UR6][R20.64], R27 ;  /* 0x0000001b14009986 */ /* 0x0003e8000c101906 */
[----:B------:R-:W2:Y:S04]  /*27a0*/  @!P1 LDG.E.EF R14, desc[UR6][R18.64] ;  /* 0x00000006120e9981 */ /* 0x000ea8000c0e1900 */
[----:B------:R-:W3:Y:S04]  /*27b0*/  LDG.E.EL R6, desc[UR6][R4.64+0x30] ;  /* 0x0000300604067981 */ /* 0x000ee8000c2e1900 */
[----:B------:R-:W3:Y:S01]  /*27c0*/  LDG.E.EL R17, desc[UR6][R2.64+0x30] ;  /* 0x0000300602117981 */ /* 0x000ee2000c2e1900 */
[----:B-1----:R-:W-:Y:S01]  /*27d0*/  IMAD.WIDE R20, R15, 0x4, R8 ;  /* 0x000000040f147825 */ /* 0x002fe200078e0208 */
        /* <DEDUP_REMOVED lines=545> */
[----:B------:R-:W-:-:S02]  /*49f0*/  MOV R22, RZ ;  /* 0x000000ff00167202 */ /* 0x000fc40000000f00 */
[----:B--2---:R-:W-:Y:S02]  /*4a00*/  SEL R11, R14, RZ, !P1 ;  /* 0x000000ff0e0b7207 */ /* 0x004fe40004800000 */
[----:B------:R-:W-:-:S03]  /*4a10*/  IADD3 R14, R7, 0xb4, RZ ;  /* 0x000000b4070e7810 */ /* 0x000fc60007ffe0ff */
[----:B------:R-:W-:-:S04]  /*4a20*/  FADD R11, -R16, R11 ;  /* 0x0000000b100b7221 */ /* 0x000fc80000000100 */
[----:B------:R-:W-:Y:S01]  /*4a30*/  FMUL R10, R0, R11 ;  /* 0x0000000b000a7220 */ /* 0x000fe20000400000 */
[----:B------:R-:W-:Y:S01]  /*4a40*/  IADD3 R11, R14, 0x4, RZ ;  /* 0x000000040e0b7810 */ /* 0x000fe20007ffe0ff */
[----:B------:R-:W-:-:S04]  /*4a50*/  IMAD.WIDE R14, R15, 0x4, R8 ;  /* 0x000000040f0e7825 */ /* 0x000fc800078e0208 */
[----:B---3--:R-:W-:Y:S01]  /*4a60*/  FFMA R23, R6, R10, R17 ;  /* 0x0000000a06177223 */ /* 0x008fe20000000011 */
[----:B------:R-:W-:-:S04]  /*4a70*/  IMAD.WIDE R18, R11, 0x4, R12 ;  /* 0x000000040b127825 */ /* 0x000fc800078e020c */
[----:B------:R2:W-:Y:S04]  /*4a80*/  @!P1 STG.E desc[UR6][R14.64], R23 ;  /* 0x000000170e009986 */ /* 0x0005e8000c101906 */
[----:B------:R-:W3:Y:S04]  /*4a90*/  @!P1 LDG.E.EF R22, desc[UR6][R18.64] ;  /* 0x0000000612169981 */ /* 0x000ee8000c0e1900 */
[----:B------:R-:W4:Y:S04]  /*4aa0*/  LDG.E.EL R6, desc[UR6][R4.64+0x2e0] ;  /* 0x0002e00604067981 */ /* 0x000f28000c2e1900 */
[----:B-1----:R-:W4:Y:S01]  /*4ab0*/  LDG.E.EL R21, desc[UR6][R2.64+0x2e0] ;  /* 0x0002e00602157981 */ /* 0x002f22000c2e1900 */
[----:B------:R-:W-:-:S04]  /*4ac0*/  IADD3 R7, R7, 0xb8, RZ ;  /* 0x000000b807077810 */ /* 0x000fc80007ffe0ff */
[----:B------:R-:W-:Y:S02]  /*4ad0*/  IADD3 R25, R7, 0x4, RZ ;  /* 0x0000000407197810 */ /* 0x000fe40007ffe0ff */
[----:B------:R-:W-:-:S03]  /*4ae0*/  MOV R10, RZ ;  /* 0x000000ff000a7202 */ /* 0x000fc60000000f00 */
[----:B------:R-:W-:Y:S01]  /*4af0*/  IMAD.WIDE R12, R25, 0x4, R12 ;  /* 0x00000004190c7825 */ /* 0x000fe200078e020c */
[----:B---3--:R-:W-:-:S05]  /*4b00*/  SEL R17, R22, RZ, !P1 ;  /* 0x000000ff16117207 */ /* 0x008fca0004800000 */
[----:B------:R-:W-:-:S04]  /*4b10*/  FADD R17, -R16, R17 ;  /* 0x0000001110117221 */ /* 0x000fc80000000100 */
[----:B------:R-:W-:-:S04]  /*4b20*/  FMUL R17, R0, R17 ;  /* 0x0000001100117220 */ /* 0x000fc80000400000 */
[----:B----4-:R-:W-:Y:S01]  /*4b30*/  FFMA R17, R6, R17, R21 ;  /* 0x0000001106117223 */ /* 0x010fe20000000015 */
[----:B------:R-:W-:-:S05]  /*4b40*/  IMAD.WIDE R6, R11, 0x4, R8 ;  /* 0x000000040b067825 */ /* 0x000fca00078e0208 */
[----:B------:R2:W-:Y:S04]  /*4b50*/  @!P1 STG.E desc[UR6][R6.64], R17 ;  /* 0x0000001106009986 */ /* 0x0005e8000c101906 */
[----:B------:R-:W3:Y:S04]  /*4b60*/  @!P1 LDG.E.EF R10, desc[UR6][R12.64] ;  /* 0x000000060c0a9981 */ /* 0x000ee8000c0e1900 */
[----:B------:R-:W4:Y:S04]  /*4b70*/  LDG.E.EL R4, desc[UR6][R4.64+0x2f0] ;  /* 0x0002f00604047981 */ /* 0x000f28000c2e1900 */
[----:B------:R-:W4:Y:S01]  /*4b80*/  LDG.E.EL R3, desc[UR6][R2.64+0x2f0] ;  /* 0x0002f00602037981 */ /* 0x000f22000c2e1900 */
[----:B------:R-:W-:Y:S01]  /*4b90*/  IMAD.WIDE R8, R25, 0x4, R8 ;  /* 0x0000000419087825 */ /* 0x000fe200078e0208 */
[----:B---3--:R-:W-:-:S05]  /*4ba0*/  SEL R11, R10, RZ, !P1 ;  /* 0x000000ff0a0b7207 */ /* 0x008fca0004800000 */
[----:B------:R-:W-:-:S04]  /*4bb0*/  FADD R11, -R16, R11 ;  /* 0x0000000b100b7221 */ /* 0x000fc80000000100 */
[----:B------:R-:W-:-:S04]  /*4bc0*/  FMUL R11, R0, R11 ;  /* 0x0000000b000b7220 */ /* 0x000fc80000400000 */
[----:B----4-:R-:W-:Y:S01]  /*4bd0*/  FFMA R11, R4, R11, R3 ;  /* 0x0000000b040b7223 */ /* 0x010fe20000000003 */
[----:B--2---:R-:W-:Y:S06]  /*4be0*/  @P1 EXIT ;  /* 0x000000000000194d */ /* 0x004fec0003800000 */
[----:B------:R-:W-:Y:S01]  /*4bf0*/  STG.E desc[UR6][R8.64], R11 ;  /* 0x0000000b08007986 */ /* 0x000fe2000c101906 */
[----:B------:R-:W-:Y:S05]  /*4c00*/  EXIT ;  /* 0x000000000000794d */ /* 0x000fea0003800000 */
.L_x_1:
[----:B------:R-:W-:-:S00]  /*4c10*/  BRA `(.L_x_1) ;  /* 0xfffffffc00fc7947 */ /* 0x000fc0000383ffff */
[----:B------:R-:W-:-:S00]  /*4c20*/  NOP ;  /* 0x0000000000007918 */ /* 0x000fc00000000000 */
        /* <DEDUP_REMOVED lines=13> */
.L_x_2:


//--------------------- .nv.global.init           --------------------------
	.section	.nv.global.init,"aw",@progbits
.nv.global.init:
	.type		_$_str,@object
	.size		_$_str,(.L_0 - _$_str)
_$_str:
        /*0000*/ 	.byte	0x5f, 0x5f, 0x43, 0x55, 0x44, 0x41, 0x5f, 0x46, 0x54, 0x5a, 0x00
.L_0:


//--------------------- .nv.shared.triton_red_fused_convolution_native_layer_norm_12 --------------------------
	.section	.nv.shared.triton_red_fused_convolution_native_layer_norm_12,"aw",@nobits
	.sectionflags	@""
	.align	16
	.zero		1024


//--------------------- .nv.constant0.triton_red_fused_convolution_native_layer_norm_12 --------------------------
	.section	.nv.constant0.triton_red_fused_convolution_native_layer_norm_12,"a",@progbits
	.sectionflags	@""
	.align	4
.nv.constant0.triton_red_fused_convolution_native_layer_norm_12:
	.zero		592
